	.headerflags	@"EF_CUDA_TEXMODE_UNIFIED EF_CUDA_64BIT_ADDRESS EF_CUDA_ACCELERATORS EF_CUDA_SM90 EF_CUDA_VIRTUAL_SM(EF_CUDA_SM90)"
	.elftype	@"ET_EXEC"


//--------------------- .nv.info                  --------------------------
	.section	.nv.info,"",@"SHT_CUDA_INFO"
	.align	4


	//----- nvinfo : EIATTR_REGCOUNT
	.align		4
        /*0000*/ 	.byte	0x04, 0x2f
        /*0002*/ 	.short	(.L_1 - .L_0)
	.align		4
.L_0:
        /*0004*/ 	.word	index@(triton_poi_fused__unsafe_index_add_convolution_mul_relu_sub_47)
        /*0008*/ 	.word	0x00000028


	//----- nvinfo : EIATTR_MIN_STACK_SIZE
	.align		4
.L_1:
        /*000c*/ 	.byte	0x04, 0x12
        /*000e*/ 	.short	(.L_3 - .L_2)
	.align		4
.L_2:
        /*0010*/ 	.word	index@(triton_poi_fused__unsafe_index_add_convolution_mul_relu_sub_47)
        /*0014*/ 	.word	0x00000000


	//----- nvinfo : EIATTR_FRAME_SIZE
	.align		4
.L_3:
        /*0018*/ 	.byte	0x04, 0x11
        /*001a*/ 	.short	(.L_5 - .L_4)
	.align		4
.L_4:
        /*001c*/ 	.word	index@(triton_poi_fused__unsafe_index_add_convolution_mul_relu_sub_47)
        /*0020*/ 	.word	0x00000000


	//----- nvinfo : EIATTR_MIN_STACK_SIZE
	.align		4
.L_5:
        /*0024*/ 	.byte	0x04, 0x12
        /*0026*/ 	.short	(.L_7 - .L_6)
	.align		4
.L_6:
        /*0028*/ 	.word	index@(triton_poi_fused__unsafe_index_add_convolution_mul_relu_sub_47)
        /*002c*/ 	.word	0x00000000
.L_7:


//--------------------- .nv.info.triton_poi_fused__unsafe_index_add_convolution_mul_relu_sub_47 --------------------------
	.section	.nv.info.triton_poi_fused__unsafe_index_add_convolution_mul_relu_sub_47,"",@"SHT_CUDA_INFO"
	.sectionflags	@""
	.align	4


	//----- nvinfo : EIATTR_CUDA_API_VERSION
	.align		4
        /*0000*/ 	.byte	0x04, 0x37
        /*0002*/ 	.short	(.L_9 - .L_8)
.L_8:
        /*0004*/ 	.word	0x0000007c


	//----- nvinfo : EIATTR_KPARAM_INFO
	.align		4
.L_9:
        /*0008*/ 	.byte	0x04, 0x17
        /*000a*/ 	.short	(.L_11 - .L_10)
.L_10:
        /*000c*/ 	.word	0x00000000
        /*0010*/ 	.short	0x000f
        /*0012*/ 	.short	0x0078
        /*0014*/ 	.byte	0x00, 0xf0, 0x11, 0x00


	//----- nvinfo : EIATTR_KPARAM_INFO
	.align		4
.L_11:
        /*0018*/ 	.byte	0x04, 0x17
        /*001a*/ 	.short	(.L_13 - .L_12)
.L_12:
        /*001c*/ 	.word	0x00000000
        /*0020*/ 	.short	0x000e
        /*0022*/ 	.short	0x0070
        /*0024*/ 	.byte	0x00, 0xf4, 0x21, 0x00


	//----- nvinfo : EIATTR_KPARAM_INFO
	.align		4
.L_13:
        /*0028*/ 	.byte	0x04, 0x17
        /*002a*/ 	.short	(.L_15 - .L_14)
.L_14:
        /*002c*/ 	.word	0x00000000
        /*0030*/ 	.short	0x000d
        /*0032*/ 	.short	0x0068
        /*0034*/ 	.byte	0x00, 0xf4, 0x21, 0x00


	//----- nvinfo : EIATTR_KPARAM_INFO
	.align		4
.L_15:
        /*0038*/ 	.byte	0x04, 0x17
        /*003a*/ 	.short	(.L_17 - .L_16)
.L_16:
        /*003c*/ 	.word	0x00000000
        /*0040*/ 	.short	0x000c
        /*0042*/ 	.short	0x0060
        /*0044*/ 	.byte	0x00, 0xf4, 0x21, 0x00


	//----- nvinfo : EIATTR_KPARAM_INFO
	.align		4
.L_17:
        /*0048*/ 	.byte	0x04, 0x17
        /*004a*/ 	.short	(.L_19 - .L_18)
.L_18:
        /*004c*/ 	.word	0x00000000
        /*0050*/ 	.short	0x000b
        /*0052*/ 	.short	0x0058
        /*0054*/ 	.byte	0x00, 0xf4, 0x21, 0x00


	//----- nvinfo : EIATTR_KPARAM_INFO
	.align		4
.L_19:
        /*0058*/ 	.byte	0x04, 0x17
        /*005a*/ 	.short	(.L_21 - .L_20)
.L_20:
        /*005c*/ 	.word	0x00000000
        /*0060*/ 	.short	0x000a
        /*0062*/ 	.short	0x0050
        /*0064*/ 	.byte	0x00, 0xf4, 0x21, 0x00


	//----- nvinfo : EIATTR_KPARAM_INFO
	.align		4
.L_21:
        /*0068*/ 	.byte	0x04, 0x17
        /*006a*/ 	.short	(.L_23 - .L_22)
.L_22:
        /*006c*/ 	.word	0x00000000
        /*0070*/ 	.short	0x0009
        /*0072*/ 	.short	0x0048
        /*0074*/ 	.byte	0x00, 0xf4, 0x21, 0x00


	//----- nvinfo : EIATTR_KPARAM_INFO
	.align		4
.L_23:
        /*0078*/ 	.byte	0x04, 0x17
        /*007a*/ 	.short	(.L_25 - .L_24)
.L_24:
        /*007c*/ 	.word	0x00000000
        /*0080*/ 	.short	0x0008
        /*0082*/ 	.short	0x0040
        /*0084*/ 	.byte	0x00, 0xf4, 0x21, 0x00


	//----- nvinfo : EIATTR_KPARAM_INFO
	.align		4
.L_25:
        /*0088*/ 	.byte	0x04, 0x17
        /*008a*/ 	.short	(.L_27 - .L_26)
.L_26:
        /*008c*/ 	.word	0x00000000
        /*0090*/ 	.short	0x0007
        /*0092*/ 	.short	0x0038
        /*0094*/ 	.byte	0x00, 0xf4, 0x21, 0x00


	//----- nvinfo : EIATTR_KPARAM_INFO
	.align		4
.L_27:
        /*0098*/ 	.byte	0x04, 0x17
        /*009a*/ 	.short	(.L_29 - .L_28)
.L_28:
        /*009c*/ 	.word	0x00000000
        /*00a0*/ 	.short	0x0006
        /*00a2*/ 	.short	0x0030
        /*00a4*/ 	.byte	0x00, 0xf4, 0x21, 0x00


	//----- nvinfo : EIATTR_KPARAM_INFO
	.align		4
.L_29:
        /*00a8*/ 	.byte	0x04, 0x17
        /*00aa*/ 	.short	(.L_31 - .L_30)
.L_30:
        /*00ac*/ 	.word	0x00000000
        /*00b0*/ 	.short	0x0005
        /*00b2*/ 	.short	0x0028
        /*00b4*/ 	.byte	0x00, 0xf4, 0x21, 0x00


	//----- nvinfo : EIATTR_KPARAM_INFO
	.align		4
.L_31:
        /*00b8*/ 	.byte	0x04, 0x17
        /*00ba*/ 	.short	(.L_33 - .L_32)
.L_32:
        /*00bc*/ 	.word	0x00000000
        /*00c0*/ 	.short	0x0004
        /*00c2*/ 	.short	0x0020
        /*00c4*/ 	.byte	0x00, 0xf4, 0x21, 0x00


	//----- nvinfo : EIATTR_KPARAM_INFO
	.align		4
.L_33:
        /*00c8*/ 	.byte	0x04, 0x17
        /*00ca*/ 	.short	(.L_35 - .L_34)
.L_34:
        /*00cc*/ 	.word	0x00000000
        /*00d0*/ 	.short	0x0003
        /*00d2*/ 	.short	0x0018
        /*00d4*/ 	.byte	0x00, 0xf4, 0x21, 0x00


	//----- nvinfo : EIATTR_KPARAM_INFO
	.align		4
.L_35:
        /*00d8*/ 	.byte	0x04, 0x17
        /*00da*/ 	.short	(.L_37 - .L_36)
.L_36:
        /*00dc*/ 	.word	0x00000000
        /*00e0*/ 	.short	0x0002
        /*00e2*/ 	.short	0x0010
        /*00e4*/ 	.byte	0x00, 0xf4, 0x21, 0x00


	//----- nvinfo : EIATTR_KPARAM_INFO
	.align		4
.L_37:
        /*00e8*/ 	.byte	0x04, 0x17
        /*00ea*/ 	.short	(.L_39 - .L_38)
.L_38:
        /*00ec*/ 	.word	0x00000000
        /*00f0*/ 	.short	0x0001
        /*00f2*/ 	.short	0x0008
        /*00f4*/ 	.byte	0x00, 0xf4, 0x21, 0x00


	//----- nvinfo : EIATTR_KPARAM_INFO
	.align		4
.L_39:
        /*00f8*/ 	.byte	0x04, 0x17
        /*00fa*/ 	.short	(.L_41 - .L_40)
.L_40:
        /*00fc*/ 	.word	0x00000000
        /*0100*/ 	.short	0x0000
        /*0102*/ 	.short	0x0000
        /*0104*/ 	.byte	0x00, 0xf4, 0x21, 0x00


	//----- nvinfo : EIATTR_SPARSE_MMA_MASK
	.align		4
.L_41:
        /*0108*/ 	.byte	0x03, 0x50
        /*010a*/ 	.short	0x0000


	//----- nvinfo : EIATTR_MAXREG_COUNT
	.align		4
        /*010c*/ 	.byte	0x03, 0x1b
        /*010e*/ 	.short	0x00ff


	//----- nvinfo : EIATTR_EXIT_INSTR_OFFSETS
	.align		4
        /*0110*/ 	.byte	0x04, 0x1c
        /*0112*/ 	.short	(.L_43 - .L_42)


	//   ....[0]....
.L_42:
        /*0114*/ 	.word	0x000014b0


	//----- nvinfo : EIATTR_REQNTID
	.align		4
.L_43:
        /*0118*/ 	.byte	0x04, 0x10
        /*011a*/ 	.short	(.L_45 - .L_44)
.L_44:
        /*011c*/ 	.word	0x00000080
        /*0120*/ 	.word	0x00000001
        /*0124*/ 	.word	0x00000001


	//----- nvinfo : EIATTR_CBANK_PARAM_SIZE
	.align		4
.L_45:
        /*0128*/ 	.byte	0x03, 0x19
        /*012a*/ 	.short	0x007c


	//----- nvinfo : EIATTR_PARAM_CBANK
	.align		4
        /*012c*/ 	.byte	0x04, 0x0a
        /*012e*/ 	.short	(.L_47 - .L_46)
	.align		4
.L_46:
        /*0130*/ 	.word	index@(.nv.constant0.triton_poi_fused__unsafe_index_add_convolution_mul_relu_sub_47)
        /*0134*/ 	.short	0x0210
        /*0136*/ 	.short	0x007c


	//----- nvinfo : EIATTR_SW_WAR
	.align		4
.L_47:
        /*0138*/ 	.byte	0x04, 0x36
        /*013a*/ 	.short	(.L_49 - .L_48)
.L_48:
        /*013c*/ 	.word	0x00000008
.L_49:


//--------------------- .nv.callgraph             --------------------------
	.section	.nv.callgraph,"",@"SHT_CUDA_CALLGRAPH"
	.align	4
	.sectionentsize	8
	.align		4
        /*0000*/ 	.word	0x00000000
	.align		4
        /*0004*/ 	.word	0xffffffff
	.align		4
        /*0008*/ 	.word	0x00000000
	.align		4
        /*000c*/ 	.word	0xfffffffe
	.align		4
        /*0010*/ 	.word	0x00000000
	.align		4
        /*0014*/ 	.word	0xfffffffd
	.align		4
        /*0018*/ 	.word	0x00000000
	.align		4
        /*001c*/ 	.word	0xfffffffc


//--------------------- .text.triton_poi_fused__unsafe_index_add_convolution_mul_relu_sub_47 --------------------------
	.section	.text.triton_poi_fused__unsafe_index_add_convolution_mul_relu_sub_47,"ax",@progbits
	.sectionflags	@"SHF_BARRIERS=1"
	.align	128
        .global         triton_poi_fused__unsafe_index_add_convolution_mul_relu_sub_47
        .type           triton_poi_fused__unsafe_index_add_convolution_mul_relu_sub_47,@function
        .size           triton_poi_fused__unsafe_index_add_convolution_mul_relu_sub_47,(.L_x_1 - triton_poi_fused__unsafe_index_add_convolution_mul_relu_sub_47)
        .other          triton_poi_fused__unsafe_index_add_convolution_mul_relu_sub_47,@"STO_CUDA_ENTRY STV_DEFAULT"
triton_poi_fused__unsafe_index_add_convolution_mul_relu_sub_47:
.text.triton_poi_fused__unsafe_index_add_convolution_mul_relu_sub_47:
[----:B------:R-:W-:Y:S01]  /*0000*/  LDC R1, c[0x0][0x28] ;  /* 0x00000a00ff017b82 */ /* 0x000fe20000000800 */
[----:B------:R-:W1:Y:S07]  /*0010*/  S2R R12, SR_TID.X ;  /* 0x00000000000c7919 */ /* 0x000e6e0000002100 */
[----:B------:R-:W2:Y:S01]  /*0020*/  LDC.64 R18, c[0x0][0x210] ;  /* 0x00008400ff127b82 */ /* 0x000ea20000000a00 */
[----:B------:R-:W-:Y:S01]  /*0030*/  ULDC.64 UR6, c[0x0][0x208] ;  /* 0x0000820000067ab9 */ /* 0x000fe20000000a00 */
[----:B------:R-:W-:Y:S01]  /*0040*/  ULDC.64 UR4, c[0x0][0x220] ;  /* 0x0000880000047ab9 */ /* 0x000fe20000000a00 */
[----:B------:R-:W3:Y:S01]  /*0050*/  S2R R3, SR_CTAID.X ;  /* 0x0000000000037919 */ /* 0x000ee20000002500 */
[----:B------:R-:W-:Y:S01]  /*0060*/  ULDC.64 UR8, c[0x0][0x250] ;  /* 0x0000940000087ab9 */ /* 0x000fe20000000a00 */
[----:B------:R-:W-:-:S03]  /*0070*/  ULDC.64 UR10, c[0x0][0x260] ;  /* 0x00009800000a7ab9 */ /* 0x000fc60000000a00 */
[----:B------:R-:W4:Y:S08]  /*0080*/  LDC.64 R6, c[0x0][0x240] ;  /* 0x00009000ff067b82 */ /* 0x000f300000000a00 */
[----:B------:R-:W5:Y:S01]  /*0090*/  LDC.64 R8, c[0x0][0x218] ;  /* 0x00008600ff087b82 */ /* 0x000f620000000a00 */
[----:B-1----:R-:W-:-:S05]  /*00a0*/  IMAD.SHL.U32 R0, R12, 0x2, RZ ;  /* 0x000000020c007824 */ /* 0x002fca00078e00ff */
[----:B------:R-:W-:-:S04]  /*00b0*/  LOP3.LUT R0, R0, 0xfe, RZ, 0xc0, !PT ;  /* 0x000000fe00007812 */ /* 0x000fc800078ec0ff */
[----:B---3--:R-:W-:-:S04]  /*00c0*/  PRMT R0, R0, 0x6540, R3 ;  /* 0x0000654000007816 */ /* 0x008fc80000000003 */
[----:B------:R-:W-:-:S04]  /*00d0*/  SHF.R.S32.HI R5, RZ, 0x1f, R0 ;  /* 0x0000001fff057819 */ /* 0x000fc80000011400 */
[----:B------:R-:W-:-:S04]  /*00e0*/  LEA.HI R2, R5, R0, RZ, 0x6 ;  /* 0x0000000005027211 */ /* 0x000fc800078f30ff */
[----:B------:R-:W-:Y:S02]  /*00f0*/  SHF.R.S32.HI R13, RZ, 0x6, R2 ;  /* 0x00000006ff0d7819 */ /* 0x000fe40000011402 */
[----:B------:R-:W-:Y:S02]  /*0100*/  LOP3.LUT R17, R2, 0xffffffc0, RZ, 0xc0, !PT ;  /* 0xffffffc002117812 */ /* 0x000fe400078ec0ff */
[----:B------:R-:W-:-:S04]  /*0110*/  LEA.HI R4, R13, R13, RZ, 0x6 ;  /* 0x0000000d0d047211 */ /* 0x000fc800078f30ff */
[----:B------:R-:W-:-:S05]  /*0120*/  LOP3.LUT R4, R4, 0xffffffc0, RZ, 0xc0, !PT ;  /* 0xffffffc004047812 */ /* 0x000fca00078ec0ff */
[----:B------:R-:W-:Y:S02]  /*0130*/  IMAD.IADD R13, R13, 0x1, -R4 ;  /* 0x000000010d0d7824 */ /* 0x000fe400078e0a04 */
[----:B------:R-:W1:Y:S02]  /*0140*/  LDC.64 R4, c[0x0][0x230] ;  /* 0x00008c00ff047b82 */ /* 0x000e640000000a00 */
[----:B--2---:R-:W-:-:S06]  /*0150*/  IMAD.WIDE R18, R13, 0x8, R18 ;  /* 0x000000080d127825 */ /* 0x004fcc00078e0212 */
[----:B------:R-:W2:Y:S01]  /*0160*/  LDG.E.EL.64 R18, desc[UR6][R18.64] ;  /* 0x0000000612127981 */ /* 0x000ea2000c2e1b00 */
[----:B----4-:R-:W-:-:S04]  /*0170*/  IMAD.WIDE R14, R13, 0x8, R6 ;  /* 0x000000080d0e7825 */ /* 0x010fc800078e0206 */
[----:B------:R-:W-:Y:S02]  /*0180*/  IMAD.IADD R17, R0, 0x1, -R17 ;  /* 0x0000000100117824 */ /* 0x000fe400078e0a11 */
[----:B------:R-:W3:Y:S02]  /*0190*/  LDG.E.EL.64 R14, desc[UR6][R14.64] ;  /* 0x000000060e0e7981 */ /* 0x000ee4000c2e1b00 */
[----:B-----5:R-:W-:-:S06]  /*01a0*/  IMAD.WIDE R8, R17, 0x8, R8 ;  /* 0x0000000811087825 */ /* 0x020fcc00078e0208 */
[----:B------:R-:W4:Y:S01]  /*01b0*/  LDG.E.EL.128 R8, desc[UR6][R8.64] ;  /* 0x0000000608087981 */ /* 0x000f22000c2e1d00 */
[----:B-1----:R-:W-:-:S06]  /*01c0*/  IMAD.WIDE R4, R17, 0x8, R4 ;  /* 0x0000000811047825 */ /* 0x002fcc00078e0204 */
[----:B------:R-:W5:Y:S01]  /*01d0*/  LDG.E.EL.128 R4, desc[UR6][R4.64] ;  /* 0x0000000604047981 */ /* 0x000f62000c2e1d00 */
[----:B------:R-:W-:-:S04]  /*01e0*/  SHF.R.S32.HI R21, RZ, 0x17, R3 ;  /* 0x00000017ff157819 */ /* 0x000fc80000011403 */
[----:B------:R-:W-:-:S04]  /*01f0*/  SGXT R21, R21, 0x1 ;  /* 0x000000011515781a */ /* 0x000fc80000000200 */
[----:B------:R-:W-:-:S04]  /*0200*/  LEA.HI R21, R21, R0, RZ, 0xc ;  /* 0x0000000015157211 */ /* 0x000fc800078f60ff */
[----:B------:R-:W-:-:S05]  /*0210*/  SHF.R.S32.HI R21, RZ, 0xc, R21 ;  /* 0x0000000cff157819 */ /* 0x000fca0000011415 */
[----:B------:R-:W-:-:S05]  /*0220*/  IMAD.SHL.U32 R22, R21, 0x4, RZ ;  /* 0x0000000415167824 */ /* 0x000fca00078e00ff */
[----:B------:R-:W-:Y:S01]  /*0230*/  SHF.R.S32.HI R16, RZ, 0x1f, R22 ;  /* 0x0000001fff107819 */ /* 0x000fe20000011416 */
[----:B------:R-:W1:Y:S01]  /*0240*/  LDC.64 R30, c[0x0][0x228] ;  /* 0x00008a00ff1e7b82 */ /* 0x000e620000000a00 */
[----:B--2---:R-:W-:-:S04]  /*0250*/  SHF.R.U32.HI R25, RZ, 0x1e, R19 ;  /* 0x0000001eff197819 */ /* 0x004fc80000011613 */
[----:B------:R-:W-:-:S04]  /*0260*/  LOP3.LUT R25, R25, 0x2, RZ, 0xc0, !PT ;  /* 0x0000000219197812 */ /* 0x000fc800078ec0ff */
[----:B------:R-:W-:Y:S02]  /*0270*/  IADD3 R25, P0, R18, R25, RZ ;  /* 0x0000001912197210 */ /* 0x000fe40007f1e0ff */
[----:B---3--:R-:W-:Y:S02]  /*0280*/  SHF.R.U32.HI R21, RZ, 0x1e, R15 ;  /* 0x0000001eff157819 */ /* 0x008fe4000001160f */
[----:B------:R-:W-:Y:S01]  /*0290*/  LEA R2, P1, R25, R22, 0x1 ;  /* 0x0000001619027211 */ /* 0x000fe200078208ff */
[----:B------:R-:W-:Y:S01]  /*02a0*/  IMAD.X R0, RZ, RZ, R19, P0 ;  /* 0x000000ffff007224 */ /* 0x000fe200000e0613 */
[----:B------:R-:W-:Y:S02]  /*02b0*/  LOP3.LUT R21, R21, 0x2, RZ, 0xc0, !PT ;  /* 0x0000000215157812 */ /* 0x000fe400078ec0ff */
[----:B----4-:R-:W-:Y:S02]  /*02c0*/  SHF.R.U32.HI R23, RZ, 0x1e, R9 ;  /* 0x0000001eff177819 */ /* 0x010fe40000011609 */
[----:B------:R-:W-:-:S02]  /*02d0*/  LEA.HI.X R0, R25, R16, R0, 0x1, P1 ;  /* 0x0000001019007211 */ /* 0x000fc400008f0c00 */
[----:B------:R-:W-:Y:S02]  /*02e0*/  IADD3 R21, P1, R14, R21, RZ ;  /* 0x000000150e157210 */ /* 0x000fe40007f3e0ff */
[----:B-----5:R-:W-:Y:S02]  /*02f0*/  SHF.R.U32.HI R19, RZ, 0x1e, R5 ;  /* 0x0000001eff137819 */ /* 0x020fe40000011605 */
[----:B------:R-:W-:Y:S02]  /*0300*/  LOP3.LUT R23, R23, 0x2, RZ, 0xc0, !PT ;  /* 0x0000000217177812 */ /* 0x000fe400078ec0ff */
[----:B------:R-:W-:Y:S01]  /*0310*/  LOP3.LUT R19, R19, 0x2, RZ, 0xc0, !PT ;  /* 0x0000000213137812 */ /* 0x000fe200078ec0ff */
[----:B------:R-:W-:Y:S01]  /*0320*/  IMAD.X R15, RZ, RZ, R15, P1 ;  /* 0x000000ffff0f7224 */ /* 0x000fe200008e060f */
[----:B------:R-:W-:Y:S02]  /*0330*/  IADD3 R23, P0, R8, R23, RZ ;  /* 0x0000001708177210 */ /* 0x000fe40007f1e0ff */
[----:B------:R-:W-:-:S03]  /*0340*/  IADD3 R19, P1, R4, R19, RZ ;  /* 0x0000001304137210 */ /* 0x000fc60007f3e0ff */
[----:B------:R-:W-:Y:S02]  /*0350*/  IMAD.X R25, RZ, RZ, R9, P0 ;  /* 0x000000ffff197224 */ /* 0x000fe400000e0609 */
[----:B------:R-:W-:Y:S01]  /*0360*/  IMAD.X R20, RZ, RZ, R5, P1 ;  /* 0x000000ffff147224 */ /* 0x000fe200008e0605 */
[----:B------:R-:W-:Y:S02]  /*0370*/  IADD3 R26, P1, R19, R2, RZ ;  /* 0x00000002131a7210 */ /* 0x000fe40007f3e0ff */
[----:B------:R-:W-:-:S03]  /*0380*/  IADD3 R18, P0, R2, R23, RZ ;  /* 0x0000001702127210 */ /* 0x000fc60007f1e0ff */
[----:B------:R-:W-:Y:S02]  /*0390*/  IMAD.X R5, R20, 0x1, R0, P1 ;  /* 0x0000000114057824 */ /* 0x000fe400008e0600 */
[----:B------:R-:W-:Y:S02]  /*03a0*/  IMAD.X R9, R0, 0x1, R25, P0 ;  /* 0x0000000100097824 */ /* 0x000fe400000e0619 */
[----:B------:R-:W-:Y:S01]  /*03b0*/  IMAD.SHL.U32 R14, R18, 0x4, RZ ;  /* 0x00000004120e7824 */ /* 0x000fe200078e00ff */
[C---:B------:R-:W-:Y:S01]  /*03c0*/  SHF.L.U64.HI R24, R26.reuse, 0x2, R5 ;  /* 0x000000021a187819 */ /* 0x040fe20000010205 */
[----:B------:R-:W-:Y:S01]  /*03d0*/  IMAD.SHL.U32 R26, R26, 0x4, RZ ;  /* 0x000000041a1a7824 */ /* 0x000fe200078e00ff */
[----:B------:R-:W2:Y:S01]  /*03e0*/  LDC.64 R4, c[0x0][0x238] ;  /* 0x00008e00ff047b82 */ /* 0x000ea20000000a00 */
[----:B------:R-:W-:Y:S02]  /*03f0*/  SHF.L.U64.HI R18, R18, 0x2, R9 ;  /* 0x0000000212127819 */ /* 0x000fe40000010209 */
[----:B------:R-:W-:-:S04]  /*0400*/  IADD3 R28, P0, R14, UR4, RZ ;  /* 0x000000040e1c7c10 */ /* 0x000fc8000ff1e0ff */
[----:B------:R-:W-:Y:S02]  /*0410*/  IADD3.X R29, R18, UR5, RZ, P0, !PT ;  /* 0x00000005121d7c10 */ /* 0x000fe400087fe4ff */
[----:B------:R-:W-:Y:S02]  /*0420*/  IADD3 R8, P0, R26, UR4, RZ ;  /* 0x000000041a087c10 */ /* 0x000fe4000ff1e0ff */
[C---:B------:R-:W-:Y:S01]  /*0430*/  LEA R22, P2, R21.reuse, R22, 0x1 ;  /* 0x0000001615167211 */ /* 0x040fe200078408ff */
[----:B------:R-:W3:Y:S01]  /*0440*/  LDG.E.EL R28, desc[UR6][R28.64] ;  /* 0x000000061c1c7981 */ /* 0x000ee2000c2e1900 */
[----:B------:R-:W-:Y:S02]  /*0450*/  IADD3.X R9, R24, UR5, RZ, P0, !PT ;  /* 0x0000000518097c10 */ /* 0x000fe400087fe4ff */
[----:B------:R-:W-:Y:S02]  /*0460*/  LEA.HI.X R15, R21, R16, R15, 0x1, P2 ;  /* 0x00000010150f7211 */ /* 0x000fe400010f0c0f */
[----:B-1----:R1:W3:Y:S04]  /*0470*/  LDG.E R21, desc[UR6][R30.64] ;  /* 0x000000061e157981 */ /* 0x0022e8000c1e1900 */
[----:B------:R-:W4:Y:S01]  /*0480*/  LDG.E.EL R8, desc[UR6][R8.64] ;  /* 0x0000000608087981 */ /* 0x000f22000c2e1900 */
[----:B--2---:R-:W-:-:S05]  /*0490*/  IMAD.WIDE R4, R17, 0x4, R4 ;  /* 0x0000000411047825 */ /* 0x004fca00078e0204 */
[----:B------:R2:W5:Y:S01]  /*04a0*/  LDG.E.EL.64 R16, desc[UR6][R4.64] ;  /* 0x0000000604107981 */ /* 0x000562000c2e1b00 */
[----:B------:R-:W-:Y:S02]  /*04b0*/  IADD3 R23, P2, R22, R23, RZ ;  /* 0x0000001716177210 */ /* 0x000fe40007f5e0ff */
[----:B------:R-:W-:-:S03]  /*04c0*/  LOP3.LUT R12, R12, 0x7f, RZ, 0xc0, !PT ;  /* 0x0000007f0c0c7812 */ /* 0x000fc600078ec0ff */
[----:B-1----:R-:W-:Y:S01]  /*04d0*/  IMAD.X R30, R15, 0x1, R25, P2 ;  /* 0x000000010f1e7824 */ /* 0x002fe200010e0619 */
[----:B------:R-:W-:Y:S01]  /*04e0*/  PRMT R3, R12, 0x6540, R3 ;  /* 0x000065400c037816 */ /* 0x000fe20000000003 */
[----:B------:R-:W-:-:S03]  /*04f0*/  IMAD.SHL.U32 R12, R23, 0x4, RZ ;  /* 0x00000004170c7824 */ /* 0x000fc600078e00ff */
[----:B--2---:R-:W-:Y:S02]  /*0500*/  SHF.L.U64.HI R4, R23, 0x2, R30 ;  /* 0x0000000217047819 */ /* 0x004fe4000001021e */
[----:B------:R-:W1:Y:S01]  /*0510*/  LDC.64 R30, c[0x0][0x248] ;  /* 0x00009200ff1e7b82 */ /* 0x000e620000000a00 */
[C---:B---3--:R-:W-:Y:S01]  /*0520*/  FSETP.GEU.AND P0, PT, R21.reuse, -R28, PT ;  /* 0x8000001c1500720b */ /* 0x048fe20003f0e000 */
[C---:B------:R-:W-:Y:S01]  /*0530*/  FADD R28, R21.reuse, R28 ;  /* 0x0000001c151c7221 */ /* 0x040fe20000000000 */
[C---:B----4-:R-:W-:Y:S01]  /*0540*/  FADD R27, R21.reuse, R8 ;  /* 0x00000008151b7221 */ /* 0x050fe20000000000 */
[----:B------:R-:W-:-:S03]  /*0550*/  FSETP.GEU.AND P1, PT, R21, -R8, PT ;  /* 0x800000081500720b */ /* 0x000fc60003f2e000 */
[----:B------:R-:W-:Y:S02]  /*0560*/  FSEL R25, R28, RZ, P0 ;  /* 0x000000ff1c197208 */ /* 0x000fe40000000000 */
[----:B------:R-:W-:Y:S02]  /*0570*/  FSEL R8, R27, RZ, P1 ;  /* 0x000000ff1b087208 */ /* 0x000fe40000800000 */
[----:B------:R-:W-:-:S03]  /*0580*/  IADD3 R34, P0, R12, UR4, RZ ;  /* 0x000000040c227c10 */ /* 0x000fc6000ff1e0ff */
[----:B------:R-:W-:Y:S01]  /*0590*/  FADD R8, -R25, R8 ;  /* 0x0000000819087221 */ /* 0x000fe20000000100 */
[----:B------:R-:W-:-:S03]  /*05a0*/  IADD3.X R35, R4, UR5, RZ, P0, !PT ;  /* 0x0000000504237c10 */ /* 0x000fc600087fe4ff */
[----:B-----5:R-:W-:Y:S01]  /*05b0*/  FFMA R28, R16, R8, R25 ;  /* 0x00000008101c7223 */ /* 0x020fe20000000019 */
[----:B------:R-:W-:Y:S01]  /*05c0*/  IADD3 R8, P0, R22, R19, RZ ;  /* 0x0000001316087210 */ /* 0x000fe20007f1e0ff */
[----:B------:R-:W2:Y:S04]  /*05d0*/  LDG.E.EL R34, desc[UR6][R34.64] ;  /* 0x0000000622227981 */ /* 0x000ea8000c2e1900 */
[----:B------:R-:W-:Y:S02]  /*05e0*/  IMAD.X R9, R15, 0x1, R20, P0 ;  /* 0x000000010f097824 */ /* 0x000fe400000e0614 */
[----:B------:R-:W-:-:S03]  /*05f0*/  IMAD.SHL.U32 R5, R8, 0x4, RZ ;  /* 0x0000000408057824 */ /* 0x000fc600078e00ff */
[----:B------:R-:W-:Y:S02]  /*0600*/  SHF.L.U64.HI R8, R8, 0x2, R9 ;  /* 0x0000000208087819 */ /* 0x000fe40000010209 */
[----:B------:R-:W-:-:S04]  /*0610*/  IADD3 R32, P0, R5, UR4, RZ ;  /* 0x0000000405207c10 */ /* 0x000fc8000ff1e0ff */
[----:B------:R-:W-:-:S05]  /*0620*/  IADD3.X R33, R8, UR5, RZ, P0, !PT ;  /* 0x0000000508217c10 */ /* 0x000fca00087fe4ff */
[----:B------:R-:W3:Y:S01]  /*0630*/  LDG.E.EL R32, desc[UR6][R32.64] ;  /* 0x0000000620207981 */ /* 0x000ee2000c2e1900 */
[----:B-1----:R-:W-:-:S05]  /*0640*/  IMAD.WIDE R30, R13, 0x4, R30 ;  /* 0x000000040d1e7825 */ /* 0x002fca00078e021e */
[----:B------:R1:W4:Y:S02]  /*0650*/  LDG.E.EL R9, desc[UR6][R30.64] ;  /* 0x000000061e097981 */ /* 0x000324000c2e1900 */
[----:B-1----:R-:W-:-:S04]  /*0660*/  IADD3 R30, P0, R14, UR8, RZ ;  /* 0x000000080e1e7c10 */ /* 0x002fc8000ff1e0ff */
[----:B------:R-:W-:Y:S02]  /*0670*/  IADD3.X R31, R18, UR9, RZ, P0, !PT ;  /* 0x00000009121f7c10 */ /* 0x000fe400087fe4ff */
[----:B------:R-:W-:-:S03]  /*0680*/  IADD3 R36, P0, R14, UR10, RZ ;  /* 0x0000000a0e247c10 */ /* 0x000fc6000ff1e0ff */
[----:B------:R-:W5:Y:S01]  /*0690*/  LDG.E.EL R19, desc[UR6][R30.64] ;  /* 0x000000061e137981 */ /* 0x000f62000c2e1900 */
[----:B------:R-:W-:-:S05]  /*06a0*/  IADD3.X R37, R18, UR11, RZ, P0, !PT ;  /* 0x0000000b12257c10 */ /* 0x000fca00087fe4ff */
[----:B------:R-:W4:Y:S01]  /*06b0*/  LDG.E.EL R13, desc[UR6][R36.64] ;  /* 0x00000006240d7981 */ /* 0x000f22000c2e1900 */
[C---:B--2---:R-:W-:Y:S01]  /*06c0*/  FSETP.GEU.AND P0, PT, R21.reuse, -R34, PT ;  /* 0x800000221500720b */ /* 0x044fe20003f0e000 */
[----:B------:R-:W-:-:S05]  /*06d0*/  FADD R34, R21, R34 ;  /* 0x0000002215227221 */ /* 0x000fca0000000000 */
[----:B------:R-:W-:Y:S02]  /*06e0*/  FSEL R23, R34, RZ, P0 ;  /* 0x000000ff22177208 */ /* 0x000fe40000000000 */
[----:B------:R-:W1:Y:S01]  /*06f0*/  LDC.64 R34, c[0x0][0x258] ;  /* 0x00009600ff227b82 */ /* 0x000e620000000a00 */
[C---:B---3--:R-:W-:Y:S01]  /*0700*/  FADD R14, R21.reuse, R32 ;  /* 0x00000020150e7221 */ /* 0x048fe20000000000 */
[----:B------:R-:W-:Y:S02]  /*0710*/  FSETP.GEU.AND P1, PT, R21, -R32, PT ;  /* 0x800000201500720b */ /* 0x000fe40003f2e000 */
[----:B------:R-:W-:Y:S02]  /*0720*/  IADD3 R32, P2, R26, UR8, RZ ;  /* 0x000000081a207c10 */ /* 0x000fe4000ff5e0ff */
[----:B------:R-:W-:Y:S02]  /*0730*/  FSEL R14, R14, RZ, P1 ;  /* 0x000000ff0e0e7208 */ /* 0x000fe40000800000 */
[----:B------:R-:W-:-:S03]  /*0740*/  IADD3.X R33, R24, UR9, RZ, P2, !PT ;  /* 0x0000000918217c10 */ /* 0x000fc600097fe4ff */
[----:B------:R-:W-:-:S03]  /*0750*/  FADD R14, -R23, R14 ;  /* 0x0000000e170e7221 */ /* 0x000fc60000000100 */
[----:B------:R-:W2:Y:S01]  /*0760*/  LDG.E.EL R33, desc[UR6][R32.64] ;  /* 0x0000000620217981 */ /* 0x000ea2000c2e1900 */
[----:B------:R-:W-:-:S03]  /*0770*/  FFMA R23, R16, R14, R23 ;  /* 0x0000000e10177223 */ /* 0x000fc60000000017 */
[----:B-1----:R-:W5:Y:S02]  /*0780*/  LDG.E R14, desc[UR6][R34.64] ;  /* 0x00000006220e7981 */ /* 0x002f64000c1e1900 */
[C---:B-----5:R-:W-:Y:S01]  /*0790*/  FSETP.GEU.AND P0, PT, R14.reuse, -R19, PT ;  /* 0x800000130e00720b */ /* 0x060fe20003f0e000 */
[C---:B------:R-:W-:Y:S01]  /*07a0*/  FADD R19, R14.reuse, R19 ;  /* 0x000000130e137221 */ /* 0x040fe20000000000 */
[C---:B--2---:R-:W-:Y:S01]  /*07b0*/  FADD R18, R14.reuse, R33 ;  /* 0x000000210e127221 */ /* 0x044fe20000000000 */
[----:B------:R-:W-:-:S03]  /*07c0*/  FSETP.GEU.AND P1, PT, R14, -R33, PT ;  /* 0x800000210e00720b */ /* 0x000fc60003f2e000 */
[----:B------:R-:W-:Y:S02]  /*07d0*/  FSEL R19, R19, RZ, P0 ;  /* 0x000000ff13137208 */ /* 0x000fe40000000000 */
[----:B------:R-:W-:-:S05]  /*07e0*/  FSEL R18, R18, RZ, P1 ;  /* 0x000000ff12127208 */ /* 0x000fca0000800000 */
[----:B------:R-:W-:Y:S01]  /*07f0*/  FADD R18, -R19, R18 ;  /* 0x0000001213127221 */ /* 0x000fe20000000100 */
[----:B------:R-:W-:-:S03]  /*0800*/  IADD3 R30, P0, R12, UR8, RZ ;  /* 0x000000080c1e7c10 */ /* 0x000fc6000ff1e0ff */
[----:B------:R-:W-:Y:S01]  /*0810*/  FFMA R20, R16, R18, R19 ;  /* 0x0000001210147223 */ /* 0x000fe20000000013 */
[----:B------:R-:W-:Y:S01]  /*0820*/  FADD R18, -R28, R23 ;  /* 0x000000171c127221 */ /* 0x000fe20000000100 */
[----:B------:R-:W-:-:S03]  /*0830*/  IADD3.X R31, R4, UR9, RZ, P0, !PT ;  /* 0x00000009041f7c10 */ /* 0x000fc600087fe4ff */
[----:B----4-:R-:W-:Y:S01]  /*0840*/  FFMA R18, R9, R18, R28 ;  /* 0x0000001209127223 */ /* 0x010fe2000000001c */
[----:B------:R-:W-:Y:S01]  /*0850*/  IADD3 R28, P0, R5, UR8, RZ ;  /* 0x00000008051c7c10 */ /* 0x000fe2000ff1e0ff */
[----:B------:R-:W2:Y:S03]  /*0860*/  LDG.E.EL R23, desc[UR6][R30.64] ;  /* 0x000000061e177981 */ /* 0x000ea6000c2e1900 */
[----:B------:R-:W-:-:S05]  /*0870*/  IADD3.X R29, R8, UR9, RZ, P0, !PT ;  /* 0x00000009081d7c10 */ /* 0x000fca00087fe4ff */
[----:B------:R-:W3:Y:S01]  /*0880*/  LDG.E.EL R25, desc[UR6][R28.64] ;  /* 0x000000061c197981 */ /* 0x000ee2000c2e1900 */
[----:B------:R-:W-:-:S04]  /*0890*/  SHF.R.U32.HI R19, RZ, 0x1e, R11 ;  /* 0x0000001eff137819 */ /* 0x000fc8000001160b */
[----:B------:R-:W-:-:S04]  /*08a0*/  LOP3.LUT R19, R19, 0x2, RZ, 0xc0, !PT ;  /* 0x0000000213137812 */ /* 0x000fc800078ec0ff */
[----:B------:R-:W-:-:S05]  /*08b0*/  IADD3 R19, P0, R10, R19, RZ ;  /* 0x000000130a137210 */ /* 0x000fca0007f1e0ff */
[----:B------:R-:W-:Y:S01]  /*08c0*/  IMAD.X R10, RZ, RZ, R11, P0 ;  /* 0x000000ffff0a7224 */ /* 0x000fe200000e060b */
[----:B------:R-:W-:-:S04]  /*08d0*/  SHF.R.U32.HI R11, RZ, 0x1e, R7 ;  /* 0x0000001eff0b7819 */ /* 0x000fc80000011607 */
[----:B------:R-:W-:-:S04]  /*08e0*/  LOP3.LUT R11, R11, 0x2, RZ, 0xc0, !PT ;  /* 0x000000020b0b7812 */ /* 0x000fc800078ec0ff */
[----:B------:R-:W-:Y:S02]  /*08f0*/  IADD3 R11, P0, R6, R11, RZ ;  /* 0x0000000b060b7210 */ /* 0x000fe40007f1e0ff */
[----:B------:R-:W-:-:S03]  /*0900*/  IADD3 R6, P1, R26, UR10, RZ ;  /* 0x0000000a1a067c10 */ /* 0x000fc6000ff3e0ff */
[----:B------:R-:W-:Y:S01]  /*0910*/  IMAD.X R26, RZ, RZ, R7, P0 ;  /* 0x000000ffff1a7224 */ /* 0x000fe200000e0607 */
[----:B------:R-:W-:Y:S02]  /*0920*/  IADD3.X R7, R24, UR11, RZ, P1, !PT ;  /* 0x0000000b18077c10 */ /* 0x000fe40008ffe4ff */
[----:B------:R-:W-:Y:S02]  /*0930*/  IADD3 R24, P0, R2, R19, RZ ;  /* 0x0000001302187210 */ /* 0x000fe40007f1e0ff */
[----:B------:R-:W-:Y:S01]  /*0940*/  IADD3 R2, P1, R11, R2, RZ ;  /* 0x000000020b027210 */ /* 0x000fe20007f3e0ff */
[----:B------:R1:W4:Y:S01]  /*0950*/  LDG.E.EL R6, desc[UR6][R6.64] ;  /* 0x0000000606067981 */ /* 0x000322000c2e1900 */
[----:B------:R-:W-:Y:S01]  /*0960*/  IADD3 R19, P2, R22, R19, RZ ;  /* 0x0000001316137210 */ /* 0x000fe20007f5e0ff */
[----:B------:R-:W-:Y:S01]  /*0970*/  IMAD.X R27, R0, 0x1, R10, P0 ;  /* 0x00000001001b7824 */ /* 0x000fe200000e060a */
[----:B------:R-:W-:Y:S01]  /*0980*/  IADD3 R22, P3, R22, R11, RZ ;  /* 0x0000000b16167210 */ /* 0x000fe20007f7e0ff */
[----:B------:R-:W-:-:S03]  /*0990*/  IMAD.X R11, R26, 0x1, R0, P1 ;  /* 0x000000011a0b7824 */ /* 0x000fc600008e0600 */
[C---:B------:R-:W-:Y:S01]  /*09a0*/  SHF.L.U64.HI R0, R24.reuse, 0x2, R27 ;  /* 0x0000000218007819 */ /* 0x040fe2000001021b */
[----:B------:R-:W-:Y:S01]  /*09b0*/  IMAD.SHL.U32 R24, R24, 0x4, RZ ;  /* 0x0000000418187824 */ /* 0x000fe200078e00ff */
[C---:B-1----:R-:W-:Y:S01]  /*09c0*/  SHF.L.U64.HI R7, R2.reuse, 0x2, R11 ;  /* 0x0000000202077819 */ /* 0x042fe2000001020b */
[----:B------:R-:W-:Y:S02]  /*09d0*/  IMAD.SHL.U32 R2, R2, 0x4, RZ ;  /* 0x0000000402027824 */ /* 0x000fe400078e00ff */
[C---:B------:R-:W-:Y:S01]  /*09e0*/  IMAD.X R10, R15.reuse, 0x1, R10, P2 ;  /* 0x000000010f0a7824 */ /* 0x040fe200010e060a */
[----:B------:R-:W-:Y:S01]  /*09f0*/  IADD3 R30, P2, R24, UR4, RZ ;  /* 0x00000004181e7c10 */ /* 0x000fe2000ff5e0ff */
[----:B------:R-:W-:Y:S02]  /*0a00*/  IMAD.X R15, R15, 0x1, R26, P3 ;  /* 0x000000010f0f7824 */ /* 0x000fe400018e061a */
[----:B------:R-:W-:Y:S01]  /*0a10*/  IMAD.SHL.U32 R27, R19, 0x4, RZ ;  /* 0x00000004131b7824 */ /* 0x000fe200078e00ff */
[----:B------:R-:W-:-:S02]  /*0a20*/  IADD3.X R31, R0, UR5, RZ, P2, !PT ;  /* 0x00000005001f7c10 */ /* 0x000fc400097fe4ff */
[C---:B------:R-:W-:Y:S01]  /*0a30*/  SHF.L.U64.HI R15, R22.reuse, 0x2, R15 ;  /* 0x00000002160f7819 */ /* 0x040fe2000001020f */
[----:B------:R-:W-:Y:S02]  /*0a40*/  IMAD.SHL.U32 R22, R22, 0x4, RZ ;  /* 0x0000000416167824 */ /* 0x000fe400078e00ff */
[----:B------:R1:W5:Y:S01]  /*0a50*/  LDG.E.EL R26, desc[UR6][R30.64] ;  /* 0x000000061e1a7981 */ /* 0x000362000c2e1900 */
[C---:B--2---:R-:W-:Y:S01]  /*0a60*/  FSETP.GEU.AND P0, PT, R14.reuse, -R23, PT ;  /* 0x800000170e00720b */ /* 0x044fe20003f0e000 */
[C---:B------:R-:W-:Y:S01]  /*0a70*/  FADD R23, R14.reuse, R23 ;  /* 0x000000170e177221 */ /* 0x040fe20000000000 */
[C---:B---3--:R-:W-:Y:S01]  /*0a80*/  FSETP.GEU.AND P1, PT, R14.reuse, -R25, PT ;  /* 0x800000190e00720b */ /* 0x048fe20003f2e000 */
[----:B------:R-:W-:-:S03]  /*0a90*/  FADD R25, R14, R25 ;  /* 0x000000190e197221 */ /* 0x000fc60000000000 */
[----:B------:R-:W-:Y:S02]  /*0aa0*/  FSEL R23, R23, RZ, P0 ;  /* 0x000000ff17177208 */ /* 0x000fe40000000000 */
[----:B------:R-:W-:-:S05]  /*0ab0*/  FSEL R28, R25, RZ, P1 ;  /* 0x000000ff191c7208 */ /* 0x000fca0000800000 */
[----:B------:R-:W-:-:S04]  /*0ac0*/  FADD R28, -R23, R28 ;  /* 0x0000001c171c7221 */ /* 0x000fc80000000100 */
[----:B------:R-:W-:Y:S01]  /*0ad0*/  FFMA R11, R16, R28, R23 ;  /* 0x0000001c100b7223 */ /* 0x000fe20000000017 */
[----:B------:R-:W-:Y:S02]  /*0ae0*/  IADD3 R28, P0, R2, UR4, RZ ;  /* 0x00000004021c7c10 */ /* 0x000fe4000ff1e0ff */
[----:B------:R-:W-:Y:S01]  /*0af0*/  SHF.L.U64.HI R23, R19, 0x2, R10 ;  /* 0x0000000213177819 */ /* 0x000fe2000001020a */
[----:B------:R-:W-:Y:S01]  /*0b00*/  FADD R11, -R20, R11 ;  /* 0x0000000b140b7221 */ /* 0x000fe20000000100 */
[----:B------:R-:W-:Y:S02]  /*0b10*/  IADD3.X R29, R7, UR5, RZ, P0, !PT ;  /* 0x00000005071d7c10 */ /* 0x000fe400087fe4ff */
[----:B------:R-:W-:Y:S01]  /*0b20*/  IADD3 R10, P0, R27, UR4, RZ ;  /* 0x000000041b0a7c10 */ /* 0x000fe2000ff1e0ff */
[----:B------:R-:W-:Y:S02]  /*0b30*/  FFMA R20, R9, R11, R20 ;  /* 0x0000000b09147223 */ /* 0x000fe40000000014 */
[----:B------:R-:W2:Y:S01]  /*0b40*/  LDG.E.EL R28, desc[UR6][R28.64] ;  /* 0x000000061c1c7981 */ /* 0x000ea2000c2e1900 */
[----:B------:R-:W-:-:S02]  /*0b50*/  IADD3.X R11, R23, UR5, RZ, P0, !PT ;  /* 0x00000005170b7c10 */ /* 0x000fc400087fe4ff */
[----:B-1----:R-:W-:-:S03]  /*0b60*/  IADD3 R30, P0, R22, UR4, RZ ;  /* 0x00000004161e7c10 */ /* 0x002fc6000ff1e0ff */
[----:B------:R-:W3:Y:S01]  /*0b70*/  LDG.E.EL R10, desc[UR6][R10.64] ;  /* 0x000000060a0a7981 */ /* 0x000ee2000c2e1900 */
[----:B------:R-:W-:-:S05]  /*0b80*/  IADD3.X R31, R15, UR5, RZ, P0, !PT ;  /* 0x000000050f1f7c10 */ /* 0x000fca00087fe4ff */
[----:B------:R-:W2:Y:S01]  /*0b90*/  LDG.E.EL R30, desc[UR6][R30.64] ;  /* 0x000000061e1e7981 */ /* 0x000ea2000c2e1900 */
[----:B------:R-:W1:Y:S01]  /*0ba0*/  S2UR UR5, SR_CgaCtaId ;  /* 0x00000000000579c3 */ /* 0x000e620000008800 */
[----:B------:R-:W-:Y:S01]  /*0bb0*/  UMOV UR4, 0x400 ;  /* 0x0000040000047882 */ /* 0x000fe20000000000 */
[C---:B---3--:R-:W-:Y:S01]  /*0bc0*/  FADD R19, R21.reuse, R10 ;  /* 0x0000000a15137221 */ /* 0x048fe20000000000 */
[C---:B------:R-:W-:Y:S01]  /*0bd0*/  FSETP.GEU.AND P0, PT, R21.reuse, -R10, PT ;  /* 0x8000000a1500720b */ /* 0x040fe20003f0e000 */
[C---:B--2---:R-:W-:Y:S01]  /*0be0*/  FADD R25, R21.reuse, R30 ;  /* 0x0000001e15197221 */ /* 0x044fe20000000000 */
[----:B------:R-:W-:Y:S02]  /*0bf0*/  FSETP.GEU.AND P1, PT, R21, -R30, PT ;  /* 0x8000001e1500720b */ /* 0x000fe40003f2e000 */
[----:B------:R-:W-:Y:S02]  /*0c00*/  FSEL R32, R19, RZ, P0 ;  /* 0x000000ff13207208 */ /* 0x000fe40000000000 */
[----:B------:R-:W-:-:S02]  /*0c10*/  FSEL R25, R25, RZ, P1 ;  /* 0x000000ff19197208 */ /* 0x000fc40000800000 */
[C---:B-----5:R-:W-:Y:S01]  /*0c20*/  FSETP.GEU.AND P0, PT, R21.reuse, -R26, PT ;  /* 0x8000001a1500720b */ /* 0x060fe20003f0e000 */
[C---:B------:R-:W-:Y:S01]  /*0c30*/  FADD R26, R21.reuse, R26 ;  /* 0x0000001a151a7221 */ /* 0x040fe20000000000 */
[C---:B------:R-:W-:Y:S01]  /*0c40*/  FSETP.GEU.AND P1, PT, R21.reuse, -R28, PT ;  /* 0x8000001c1500720b */ /* 0x040fe20003f2e000 */
[----:B------:R-:W-:-:S03]  /*0c50*/  FADD R21, R21, R28 ;  /* 0x0000001c15157221 */ /* 0x000fc60000000000 */
[----:B------:R-:W-:Y:S02]  /*0c60*/  FSEL R26, R26, RZ, P0 ;  /* 0x000000ff1a1a7208 */ /* 0x000fe40000000000 */
[----:B------:R-:W-:Y:S02]  /*0c70*/  FSEL R21, R21, RZ, P1 ;  /* 0x000000ff15157208 */ /* 0x000fe40000800000 */
[----:B------:R-:W-:Y:S01]  /*0c80*/  IADD3 R36, P0, R2, UR8, RZ ;  /* 0x0000000802247c10 */ /* 0x000fe2000ff1e0ff */
[----:B------:R-:W-:Y:S02]  /*0c90*/  FADD R25, -R32, R25 ;  /* 0x0000001920197221 */ /* 0x000fe40000000100 */
[----:B------:R-:W-:Y:S01]  /*0ca0*/  FADD R21, -R26, R21 ;  /* 0x000000151a157221 */ /* 0x000fe20000000100 */
[----:B------:R-:W-:Y:S02]  /*0cb0*/  IADD3.X R37, R7, UR9, RZ, P0, !PT ;  /* 0x0000000907257c10 */ /* 0x000fe400087fe4ff */
[----:B------:R-:W-:Y:S01]  /*0cc0*/  IADD3 R34, P0, R27, UR8, RZ ;  /* 0x000000081b227c10 */ /* 0x000fe2000ff1e0ff */
[C---:B------:R-:W-:Y:S01]  /*0cd0*/  FFMA R10, R17.reuse, R25, R32 ;  /* 0x00000019110a7223 */ /* 0x040fe20000000020 */
[----:B------:R-:W-:Y:S01]  /*0ce0*/  FFMA R26, R17, R21, R26 ;  /* 0x00000015111a7223 */ /* 0x000fe2000000001a */
[----:B------:R-:W-:Y:S01]  /*0cf0*/  IADD3 R28, P2, R24, UR8, RZ ;  /* 0x00000008181c7c10 */ /* 0x000fe2000ff5e0ff */
[----:B------:R2:W3:Y:S01]  /*0d00*/  LDG.E.EL R11, desc[UR6][R36.64] ;  /* 0x00000006240b7981 */ /* 0x0004e2000c2e1900 */
[----:B------:R-:W-:-:S02]  /*0d10*/  IADD3.X R35, R23, UR9, RZ, P0, !PT ;  /* 0x0000000917237c10 */ /* 0x000fc400087fe4ff */
[----:B------:R-:W-:Y:S01]  /*0d20*/  IADD3 R32, P0, R22, UR8, RZ ;  /* 0x0000000816207c10 */ /* 0x000fe2000ff1e0ff */
[----:B------:R-:W-:Y:S02]  /*0d30*/  FADD R10, -R26, R10 ;  /* 0x0000000a1a0a7221 */ /* 0x000fe40000000100 */
[----:B------:R-:W5:Y:S01]  /*0d40*/  LDG.E.EL R21, desc[UR6][R34.64] ;  /* 0x0000000622157981 */ /* 0x000f62000c2e1900 */
[----:B------:R-:W-:Y:S01]  /*0d50*/  IADD3.X R33, R15, UR9, RZ, P0, !PT ;  /* 0x000000090f217c10 */ /* 0x000fe200087fe4ff */
[----:B------:R-:W-:Y:S01]  /*0d60*/  FFMA R19, R9, R10, R26 ;  /* 0x0000000a09137223 */ /* 0x000fe2000000001a */
[----:B------:R-:W-:-:S03]  /*0d70*/  IADD3.X R29, R0, UR9, RZ, P2, !PT ;  /* 0x00000009001d7c10 */ /* 0x000fc600097fe4ff */
[----:B------:R1:W3:Y:S04]  /*0d80*/  LDG.E.EL R10, desc[UR6][R32.64] ;  /* 0x00000006200a7981 */ /* 0x0002e8000c2e1900 */
[----:B------:R-:W4:Y:S01]  /*0d90*/  LDG.E.EL R29, desc[UR6][R28.64] ;  /* 0x000000061c1d7981 */ /* 0x000f22000c2e1900 */
[----:B--2---:R-:W2:Y:S01]  /*0da0*/  LDC.64 R36, c[0x0][0x268] ;  /* 0x00009a00ff247b82 */ /* 0x004ea20000000a00 */
[----:B------:R-:W-:Y:S02]  /*0db0*/  IADD3 R24, P0, R24, UR10, RZ ;  /* 0x0000000a18187c10 */ /* 0x000fe4000ff1e0ff */
[----:B------:R-:W-:Y:S02]  /*0dc0*/  IADD3 R30, P1, R12, UR10, RZ ;  /* 0x0000000a0c1e7c10 */ /* 0x000fe4000ff3e0ff */
[----:B------:R-:W-:-:S02]  /*0dd0*/  IADD3.X R25, R0, UR11, RZ, P0, !PT ;  /* 0x0000000b00197c10 */ /* 0x000fc400087fe4ff */
[----:B------:R-:W-:Y:S02]  /*0de0*/  IADD3.X R31, R4, UR11, RZ, P1, !PT ;  /* 0x0000000b041f7c10 */ /* 0x000fe40008ffe4ff */
[----:B------:R-:W-:Y:S01]  /*0df0*/  IADD3 R4, P0, R5, UR10, RZ ;  /* 0x0000000a05047c10 */ /* 0x000fe2000ff1e0ff */
[----:B------:R-:W4:Y:S01]  /*0e00*/  LDG.E.EL R24, desc[UR6][R24.64] ;  /* 0x0000000618187981 */ /* 0x000f22000c2e1900 */
[----:B------:R-:W-:Y:S02]  /*0e10*/  IADD3 R26, P1, R27, UR10, RZ ;  /* 0x0000000a1b1a7c10 */ /* 0x000fe4000ff3e0ff */
[----:B------:R-:W-:Y:S01]  /*0e20*/  IADD3.X R5, R8, UR11, RZ, P0, !PT ;  /* 0x0000000b08057c10 */ /* 0x000fe200087fe4ff */
[----:B------:R-:W4:Y:S04]  /*0e30*/  LDG.E.EL R30, desc[UR6][R30.64] ;  /* 0x000000061e1e7981 */ /* 0x000f28000c2e1900 */
[----:B--2---:R-:W2:Y:S01]  /*0e40*/  LDG.E R37, desc[UR6][R36.64] ;  /* 0x0000000624257981 */ /* 0x004ea2000c1e1900 */
[----:B-1----:R-:W-:-:S02]  /*0e50*/  IADD3 R32, P0, R2, UR10, RZ ;  /* 0x0000000a02207c10 */ /* 0x002fc4000ff1e0ff */
[----:B------:R-:W-:Y:S01]  /*0e60*/  IADD3 R22, P2, R22, UR10, RZ ;  /* 0x0000000a16167c10 */ /* 0x000fe2000ff5e0ff */
[----:B------:R1:W2:Y:S01]  /*0e70*/  LDG.E.EL R4, desc[UR6][R4.64] ;  /* 0x0000000604047981 */ /* 0x0002a2000c2e1900 */
[----:B------:R-:W-:Y:S02]  /*0e80*/  IADD3.X R27, R23, UR11, RZ, P1, !PT ;  /* 0x0000000b171b7c10 */ /* 0x000fe40008ffe4ff */
[----:B------:R-:W-:Y:S02]  /*0e90*/  IADD3.X R33, R7, UR11, RZ, P0, !PT ;  /* 0x0000000b07217c10 */ /* 0x000fe400087fe4ff */
[----:B------:R-:W-:Y:S01]  /*0ea0*/  IADD3.X R23, R15, UR11, RZ, P2, !PT ;  /* 0x0000000b0f177c10 */ /* 0x000fe200097fe4ff */
[----:B------:R-:W2:Y:S04]  /*0eb0*/  LDG.E.EL R26, desc[UR6][R26.64] ;  /* 0x000000061a1a7981 */ /* 0x000ea8000c2e1900 */
[----:B------:R-:W2:Y:S04]  /*0ec0*/  LDG.E.EL R32, desc[UR6][R32.64] ;  /* 0x0000000620207981 */ /* 0x000ea8000c2e1900 */
[----:B------:R1:W2:Y:S01]  /*0ed0*/  LDG.E.EL R22, desc[UR6][R22.64] ;  /* 0x0000000616167981 */ /* 0x0002a2000c2e1900 */
[----:B------:R-:W1:Y:S01]  /*0ee0*/  S2R R2, SR_TID.X ;  /* 0x0000000000027919 */ /* 0x000e620000002100 */
[----:B0-----:R-:W-:Y:S01]  /*0ef0*/  UPRMT UR4, UR5, 0x654, UR4 ;  /* 0x0000065405047896 */ /* 0x001fe20008000004 */
[----:B-1----:R-:W-:-:S05]  /*0f00*/  IMAD.SHL.U32 R0, R2, 0x2, RZ ;  /* 0x0000000202007824 */ /* 0x002fca00078e00ff */
[----:B------:R-:W-:-:S04]  /*0f10*/  LOP3.LUT R0, R0, 0xfe, RZ, 0xc0, !PT ;  /* 0x000000fe00007812 */ /* 0x000fc800078ec0ff */
[----:B------:R-:W-:-:S05]  /*0f20*/  LEA R0, R0, UR4, 0x2 ;  /* 0x0000000400007c11 */ /* 0x000fca000f8e10ff */
[----:B------:R0:W-:Y:S01]  /*0f30*/  STS.64 [R0], R18 ;  /* 0x0000001200007388 */ /* 0x0001e20000000a00 */
[----:B------:R-:W-:-:S04]  /*0f40*/  LOP3.LUT R5, R2, 0x7f, RZ, 0xc0, !PT ;  /* 0x0000007f02057812 */ /* 0x000fc800078ec0ff */
[----:B------:R-:W-:Y:S01]  /*0f50*/  LEA R5, R5, UR4, 0x2 ;  /* 0x0000000405057c11 */ /* 0x000fe2000f8e10ff */
[----:B------:R-:W-:Y:S08]  /*0f60*/  BAR.SYNC.DEFER_BLOCKING 0x0 ;  /* 0x0000000000007b1d */ /* 0x000ff00000010000 */
[----:B0-----:R-:W0:Y:S01]  /*0f70*/  LDC.64 R18, c[0x0][0x270] ;  /* 0x00009c00ff127b82 */ /* 0x001e220000000a00 */
[----:B------:R-:W1:Y:S04]  /*0f80*/  LDS R15, [R5] ;  /* 0x00000000050f7984 */ /* 0x000e680000000800 */
[----:B------:R-:W0:Y:S01]  /*0f90*/  LDS R7, [R5+0x200] ;  /* 0x0002000005077984 */ /* 0x000e220000000800 */
[C---:B------:R-:W-:Y:S01]  /*0fa0*/  LOP3.LUT R23, R3.reuse, 0x80, RZ, 0xfc, !PT ;  /* 0x0000008003177812 */ /* 0x040fe200078efcff */
[----:B------:R-:W-:-:S04]  /*0fb0*/  IMAD R25, R3, 0x11, RZ ;  /* 0x0000001103197824 */ /* 0x000fc800078e02ff */
[----:B------:R-:W-:Y:S01]  /*0fc0*/  IMAD R23, R23, 0x11, RZ ;  /* 0x0000001117177824 */ /* 0x000fe200078e02ff */
[C---:B-----5:R-:W-:Y:S01]  /*0fd0*/  FSETP.GEU.AND P0, PT, R14.reuse, -R21, PT ;  /* 0x800000150e00720b */ /* 0x060fe20003f0e000 */
[C---:B------:R-:W-:Y:S01]  /*0fe0*/  FADD R21, R14.reuse, R21 ;  /* 0x000000150e157221 */ /* 0x040fe20000000000 */
[C---:B---3--:R-:W-:Y:S01]  /*0ff0*/  FSETP.GEU.AND P1, PT, R14.reuse, -R10, PT ;  /* 0x8000000a0e00720b */ /* 0x048fe20003f2e000 */
[----:B------:R-:W-:-:S03]  /*1000*/  FADD R10, R14, R10 ;  /* 0x0000000a0e0a7221 */ /* 0x000fc60000000000 */
[----:B------:R-:W-:Y:S02]  /*1010*/  FSEL R8, R21, RZ, P0 ;  /* 0x000000ff15087208 */ /* 0x000fe40000000000 */
[----:B----4-:R-:W-:Y:S02]  /*1020*/  FSETP.GEU.AND P0, PT, R14, -R29, PT ;  /* 0x8000001d0e00720b */ /* 0x010fe40003f0e000 */
[----:B------:R-:W-:Y:S01]  /*1030*/  FSEL R21, R10, RZ, P1 ;  /* 0x000000ff0a157208 */ /* 0x000fe20000800000 */
[C---:B------:R-:W-:Y:S01]  /*1040*/  FADD R29, R14.reuse, R29 ;  /* 0x0000001d0e1d7221 */ /* 0x040fe20000000000 */
[C---:B------:R-:W-:Y:S01]  /*1050*/  FSETP.GEU.AND P1, PT, R14.reuse, -R11, PT ;  /* 0x8000000b0e00720b */ /* 0x040fe20003f2e000 */
[----:B------:R-:W-:-:S03]  /*1060*/  FADD R11, R14, R11 ;  /* 0x0000000b0e0b7221 */ /* 0x000fc60000000000 */
[----:B------:R-:W-:Y:S02]  /*1070*/  FSEL R2, R29, RZ, P0 ;  /* 0x000000ff1d027208 */ /* 0x000fe40000000000 */
[----:B------:R-:W-:-:S05]  /*1080*/  FSEL R11, R11, RZ, P1 ;  /* 0x000000ff0b0b7208 */ /* 0x000fca0000800000 */
[----:B------:R-:W-:-:S04]  /*1090*/  FADD R11, -R2, R11 ;  /* 0x0000000b020b7221 */ /* 0x000fc80000000100 */
[----:B------:R-:W-:Y:S01]  /*10a0*/  FFMA R10, R17, R11, R2 ;  /* 0x0000000b110a7223 */ /* 0x000fe20000000002 */
[----:B0-----:R-:W-:-:S04]  /*10b0*/  IMAD.WIDE R2, R25, 0x4, R18 ;  /* 0x0000000419027825 */ /* 0x001fc800078e0212 */
[----:B------:R-:W-:Y:S01]  /*10c0*/  IMAD.WIDE R18, R23, 0x4, R18 ;  /* 0x0000000417127825 */ /* 0x000fe200078e0212 */
[----:B-1----:R-:W-:Y:S04]  /*10d0*/  STG.E desc[UR6][R2.64], R15 ;  /* 0x0000000f02007986 */ /* 0x002fe8000c101906 */
[----:B------:R0:W-:Y:S01]  /*10e0*/  STG.E desc[UR6][R18.64], R7 ;  /* 0x0000000712007986 */ /* 0x0001e2000c101906 */
[----:B------:R-:W-:-:S04]  /*10f0*/  FADD R21, -R8, R21 ;  /* 0x0000001508157221 */ /* 0x000fc80000000100 */
[----:B------:R-:W-:-:S04]  /*1100*/  FFMA R8, R17, R21, R8 ;  /* 0x0000001511087223 */ /* 0x000fc80000000008 */
[----:B------:R-:W-:-:S04]  /*1110*/  FADD R8, -R10, R8 ;  /* 0x000000080a087221 */ /* 0x000fc80000000100 */
[----:B------:R-:W-:Y:S01]  /*1120*/  FFMA R21, R9, R8, R10 ;  /* 0x0000000809157223 */ /* 0x000fe2000000000a */
[----:B------:R-:W-:Y:S08]  /*1130*/  BAR.SYNC.DEFER_BLOCKING 0x0 ;  /* 0x0000000000007b1d */ /* 0x000ff00000010000 */
[----:B------:R-:W1:Y:S01]  /*1140*/  LDC.64 R10, c[0x0][0x278] ;  /* 0x00009e00ff0a7b82 */ /* 0x000e620000000a00 */
[----:B------:R-:W-:Y:S07]  /*1150*/  STS.64 [R0], R20 ;  /* 0x0000001400007388 */ /* 0x000fee0000000a00 */
[----:B------:R-:W-:Y:S01]  /*1160*/  BAR.SYNC.DEFER_BLOCKING 0x0 ;  /* 0x0000000000007b1d */ /* 0x000fe20000010000 */
[C---:B--2---:R-:W-:Y:S01]  /*1170*/  FSETP.GEU.AND P6, PT, R37.reuse, -R13, PT ;  /* 0x8000000d2500720b */ /* 0x044fe20003fce000 */
[C---:B------:R-:W-:Y:S01]  /*1180*/  FADD R13, R37.reuse, R13 ;  /* 0x0000000d250d7221 */ /* 0x040fe20000000000 */
[C---:B------:R-:W-:Y:S01]  /*1190*/  FSETP.GEU.AND P5, PT, R37.reuse, -R6, PT ;  /* 0x800000062500720b */ /* 0x040fe20003fae000 */
[----:B------:R-:W-:-:S02]  /*11a0*/  FADD R6, R37, R6 ;  /* 0x0000000625067221 */ /* 0x000fc40000000000 */
[----:B------:R-:W2:Y:S04]  /*11b0*/  LDS R3, [R5] ;  /* 0x0000000005037984 */ /* 0x000ea80000000800 */
[----:B------:R-:W3:Y:S01]  /*11c0*/  LDS R2, [R5+0x200] ;  /* 0x0002000005027984 */ /* 0x000ee20000000800 */
[----:B0-----:R-:W-:Y:S02]  /*11d0*/  FSEL R7, R13, RZ, P6 ;  /* 0x000000ff0d077208 */ /* 0x001fe40003000000 */
[----:B------:R-:W-:-:S05]  /*11e0*/  FSEL R6, R6, RZ, P5 ;  /* 0x000000ff06067208 */ /* 0x000fca0002800000 */
[----:B------:R-:W-:-:S04]  /*11f0*/  FADD R6, -R7, R6 ;  /* 0x0000000607067221 */ /* 0x000fc80000000100 */
[----:B------:R-:W-:Y:S01]  /*1200*/  FFMA R8, R16, R6, R7 ;  /* 0x0000000610087223 */ /* 0x000fe20000000007 */
[----:B-1----:R-:W-:Y:S01]  /*1210*/  IMAD.WIDE R6, R25, 0x4, R10 ;  /* 0x0000000419067825 */ /* 0x002fe200078e020a */
[----:B------:R-:W-:-:S03]  /*1220*/  FSETP.GEU.AND P4, PT, R37, -R30, PT ;  /* 0x8000001e2500720b */ /* 0x000fc60003f8e000 */
[----:B------:R-:W-:Y:S01]  /*1230*/  IMAD.WIDE R10, R23, 0x4, R10 ;  /* 0x00000004170a7825 */ /* 0x000fe200078e020a */
[----:B------:R-:W-:-:S03]  /*1240*/  FSETP.GEU.AND P3, PT, R37, -R4, PT ;  /* 0x800000042500720b */ /* 0x000fc60003f6e000 */
[C---:B------:R-:W-:Y:S01]  /*1250*/  FADD R30, R37.reuse, R30 ;  /* 0x0000001e251e7221 */ /* 0x040fe20000000000 */
[C---:B------:R-:W-:Y:S01]  /*1260*/  FSETP.GEU.AND P2, PT, R37.reuse, -R24, PT ;  /* 0x800000182500720b */ /* 0x040fe20003f4e000 */
[C---:B------:R-:W-:Y:S01]  /*1270*/  FADD R4, R37.reuse, R4 ;  /* 0x0000000425047221 */ /* 0x040fe20000000000 */
[C---:B------:R-:W-:Y:S01]  /*1280*/  FSETP.GEU.AND P1, PT, R37.reuse, -R26, PT ;  /* 0x8000001a2500720b */ /* 0x040fe20003f2e000 */
[C---:B------:R-:W-:Y:S01]  /*1290*/  FADD R24, R37.reuse, R24 ;  /* 0x0000001825187221 */ /* 0x040fe20000000000 */
[C---:B------:R-:W-:Y:S01]  /*12a0*/  FSETP.GEU.AND P0, PT, R37.reuse, -R32, PT ;  /* 0x800000202500720b */ /* 0x040fe20003f0e000 */
[C---:B------:R-:W-:Y:S01]  /*12b0*/  FADD R26, R37.reuse, R26 ;  /* 0x0000001a251a7221 */ /* 0x040fe20000000000 */
[C---:B------:R-:W-:Y:S01]  /*12c0*/  FSETP.GEU.AND P6, PT, R37.reuse, -R22, PT ;  /* 0x800000162500720b */ /* 0x040fe20003fce000 */
[C---:B------:R-:W-:Y:S01]  /*12d0*/  FADD R32, R37.reuse, R32 ;  /* 0x0000002025207221 */ /* 0x040fe20000000000 */
[----:B------:R-:W-:Y:S01]  /*12e0*/  FADD R22, R37, R22 ;  /* 0x0000001625167221 */ /* 0x000fe20000000000 */
[----:B------:R-:W-:-:S02]  /*12f0*/  FSEL R13, R30, RZ, P4 ;  /* 0x000000ff1e0d7208 */ /* 0x000fc40002000000 */
[----:B------:R-:W-:Y:S01]  /*1300*/  FSEL R4, R4, RZ, P3 ;  /* 0x000000ff04047208 */ /* 0x000fe20001800000 */
[----:B--2---:R-:W-:Y:S01]  /*1310*/  STG.E desc[UR6][R6.64], R3 ;  /* 0x0000000306007986 */ /* 0x004fe2000c101906 */
[----:B------:R-:W-:-:S03]  /*1320*/  FSEL R24, R24, RZ, P2 ;  /* 0x000000ff18187208 */ /* 0x000fc60001000000 */
[----:B---3--:R-:W-:Y:S01]  /*1330*/  STG.E desc[UR6][R10.64], R2 ;  /* 0x000000020a007986 */ /* 0x008fe2000c101906 */
[----:B------:R-:W-:Y:S02]  /*1340*/  FSEL R26, R26, RZ, P1 ;  /* 0x000000ff1a1a7208 */ /* 0x000fe40000800000 */
[----:B------:R-:W-:Y:S02]  /*1350*/  FSEL R15, R32, RZ, P0 ;  /* 0x000000ff200f7208 */ /* 0x000fe40000000000 */
[----:B------:R-:W-:Y:S01]  /*1360*/  FSEL R19, R22, RZ, P6 ;  /* 0x000000ff16137208 */ /* 0x000fe20003000000 */
[----:B------:R-:W-:Y:S02]  /*1370*/  FADD R4, -R13, R4 ;  /* 0x000000040d047221 */ /* 0x000fe40000000100 */
[----:B------:R-:W-:Y:S02]  /*1380*/  FADD R15, -R24, R15 ;  /* 0x0000000f180f7221 */ /* 0x000fe40000000100 */
[----:B------:R-:W-:Y:S01]  /*1390*/  FADD R19, -R26, R19 ;  /* 0x000000131a137221 */ /* 0x000fe20000000100 */
[----:B------:R-:W-:Y:S01]  /*13a0*/  FFMA R13, R16, R4, R13 ;  /* 0x00000004100d7223 */ /* 0x000fe2000000000d */
[C---:B------:R-:W-:Y:S01]  /*13b0*/  FFMA R24, R17.reuse, R15, R24 ;  /* 0x0000000f11187223 */ /* 0x040fe20000000018 */
[----:B------:R-:W-:Y:S01]  /*13c0*/  BAR.SYNC.DEFER_BLOCKING 0x0 ;  /* 0x0000000000007b1d */ /* 0x000fe20000010000 */
[----:B------:R-:W-:Y:S01]  /*13d0*/  FFMA R19, R17, R19, R26 ;  /* 0x0000001311137223 */ /* 0x000fe2000000001a */
[----:B------:R-:W-:-:S03]  /*13e0*/  FADD R13, -R8, R13 ;  /* 0x0000000d080d7221 */ /* 0x000fc60000000100 */
[----:B------:R-:W-:Y:S01]  /*13f0*/  FADD R19, -R24, R19 ;  /* 0x0000001318137221 */ /* 0x000fe20000000100 */
[C---:B------:R-:W-:Y:S02]  /*1400*/  FFMA R18, R9.reuse, R13, R8 ;  /* 0x0000000d09127223 */ /* 0x040fe40000000008 */
[----:B------:R-:W0:Y:S01]  /*1410*/  LDC.64 R12, c[0x0][0x280] ;  /* 0x0000a000ff0c7b82 */ /* 0x000e220000000a00 */
[----:B------:R-:W-:-:S05]  /*1420*/  FFMA R19, R9, R19, R24 ;  /* 0x0000001309137223 */ /* 0x000fca0000000018 */
[----:B------:R-:W-:Y:S02]  /*1430*/  STS.64 [R0], R18 ;  /* 0x0000001200007388 */ /* 0x000fe40000000a00 */
[----:B------:R-:W-:Y:S06]  /*1440*/  BAR.SYNC.DEFER_BLOCKING 0x0 ;  /* 0x0000000000007b1d */ /* 0x000fec0000010000 */
[----:B------:R-:W1:Y:S04]  /*1450*/  LDS R15, [R5] ;  /* 0x00000000050f7984 */ /* 0x000e680000000800 */
[----:B------:R-:W2:Y:S01]  /*1460*/  LDS R17, [R5+0x200] ;  /* 0x0002000005117984 */ /* 0x000ea20000000800 */
[----:B0-----:R-:W-:-:S04]  /*1470*/  IMAD.WIDE R8, R25, 0x4, R12 ;  /* 0x0000000419087825 */ /* 0x001fc800078e020c */
[----:B------:R-:W-:Y:S01]  /*1480*/  IMAD.WIDE R12, R23, 0x4, R12 ;  /* 0x00000004170c7825 */ /* 0x000fe200078e020c */
[----:B-1----:R-:W-:Y:S04]  /*1490*/  STG.E desc[UR6][R8.64], R15 ;  /* 0x0000000f08007986 */ /* 0x002fe8000c101906 */
[----:B--2---:R-:W-:Y:S01]  /*14a0*/  STG.E desc[UR6][R12.64], R17 ;  /* 0x000000110c007986 */ /* 0x004fe2000c101906 */
[----:B------:R-:W-:Y:S05]  /*14b0*/  EXIT ;  /* 0x000000000000794d */ /* 0x000fea0003800000 */
.L_x_0:
[----:B------:R-:W-:-:S00]  /*14c0*/  BRA `(.L_x_0) ;  /* 0xfffffffc00fc7947 */ /* 0x000fc0000383ffff */
[----:B------:R-:W-:-:S00]  /*14d0*/  NOP ;  /* 0x0000000000007918 */ /* 0x000fc00000000000 */
        /* <DEDUP_REMOVED lines=10> */
.L_x_1:


//--------------------- .nv.shared.triton_poi_fused__unsafe_index_add_convolution_mul_relu_sub_47 --------------------------
	.section	.nv.shared.triton_poi_fused__unsafe_index_add_convolution_mul_relu_sub_47,"aw",@nobits
	.sectionflags	@""
	.align	16
	.zero		1024


//--------------------- .nv.constant0.triton_poi_fused__unsafe_index_add_convolution_mul_relu_sub_47 --------------------------
	.section	.nv.constant0.triton_poi_fused__unsafe_index_add_convolution_mul_relu_sub_47,"a",@progbits
	.sectionflags	@""
	.align	4
.nv.constant0.triton_poi_fused__unsafe_index_add_convolution_mul_relu_sub_47:
	.zero		652
